//
// Generated by NVIDIA NVVM Compiler
//
// Compiler Build ID: CL-36424714
// Cuda compilation tools, release 13.0, V13.0.88
// Based on NVVM 20.0.0
//

.version 9.0
.target sm_100
.address_size 64

	// .globl	_Z24show_inside_d_array_kickiPf
.extern .func  (.param .b32 func_retval0) vprintf
(
	.param .b64 vprintf_param_0,
	.param .b64 vprintf_param_1
)
;
.const .align 4 .u32 d_Np;
.global .align 1 .b8 $str[10] = {37, 100, 58, 37, 102, 44, 37, 102, 10};

.visible .entry _Z24show_inside_d_array_kickiPf(
	.param .u32 _Z24show_inside_d_array_kickiPf_param_0,
	.param .u64 .ptr .align 1 _Z24show_inside_d_array_kickiPf_param_1
)
{
	.local .align 8 .b8 	__local_depot0[24];
	.reg .b64 	%SP;
	.reg .b64 	%SPL;
	.reg .pred 	%p<12>;
	.reg .b32 	%r<49>;
	.reg .b32 	%f<11>;
	.reg .b64 	%rd<24>;
	.reg .b64 	%fd<11>;

	mov.u64 	%SPL, __local_depot0;
	cvta.local.u64 	%SP, %SPL;
	ld.param.u32 	%r14, [_Z24show_inside_d_array_kickiPf_param_0];
	ld.param.u64 	%rd4, [_Z24show_inside_d_array_kickiPf_param_1];
	cvta.to.global.u64 	%rd1, %rd4;
	add.u64 	%rd5, %SP, 0;
	add.u64 	%rd2, %SPL, 0;
	mov.u32 	%r15, %tid.x;
	mov.u32 	%r16, %ctaid.x;
	mov.u32 	%r17, %ntid.x;
	mad.lo.s32 	%r47, %r16, %r17, %r15;
	setp.ge.s32 	%p1, %r47, %r14;
	@%p1 bra 	$L__BB0_17;
	add.s32 	%r18, %r47, 1029;
	max.s32 	%r19, %r14, %r18;
	sub.s32 	%r20, %r19, %r47;
	add.s32 	%r21, %r20, -1029;
	setp.ne.s32 	%p2, %r21, 0;
	selp.u32 	%r22, 1, 0, %p2;
	selp.s32 	%r23, -1, 0, %p2;
	add.s32 	%r24, %r21, %r23;
	mul.hi.u32 	%r25, %r24, -20869617;
	shr.u32 	%r26, %r25, 10;
	add.s32 	%r2, %r26, %r22;
	and.b32  	%r27, %r2, 3;
	setp.eq.s32 	%p3, %r27, 3;
	@%p3 bra 	$L__BB0_6;
	shl.b32 	%r45, %r47, 1;
	add.s32 	%r28, %r2, 1;
	and.b32  	%r29, %r28, 3;
	neg.s32 	%r44, %r29;
	mov.u64 	%rd8, $str;
$L__BB0_3:
	.pragma "nounroll";
	setp.gt.s32 	%p4, %r47, 9;
	@%p4 bra 	$L__BB0_5;
	mul.wide.s32 	%rd6, %r45, 4;
	add.s64 	%rd7, %rd1, %rd6;
	ld.global.f32 	%f1, [%rd7+4];
	ld.global.f32 	%f2, [%rd7];
	cvt.f64.f32 	%fd1, %f2;
	cvt.f64.f32 	%fd2, %f1;
	st.local.u32 	[%rd2], %r47;
	st.local.f64 	[%rd2+8], %fd1;
	st.local.f64 	[%rd2+16], %fd2;
	cvta.global.u64 	%rd9, %rd8;
	{ // callseq 0, 0
	.param .b64 param0;
	st.param.b64 	[param0], %rd9;
	.param .b64 param1;
	st.param.b64 	[param1], %rd5;
	.param .b32 retval0;
	call.uni (retval0), 
	vprintf, 
	(
	param0, 
	param1
	);
	ld.param.b32 	%r30, [retval0];
	} // callseq 0
$L__BB0_5:
	add.s32 	%r47, %r47, 1029;
	add.s32 	%r45, %r45, 2058;
	add.s32 	%r44, %r44, 1;
	setp.ne.s32 	%p5, %r44, 0;
	@%p5 bra 	$L__BB0_3;
$L__BB0_6:
	setp.lt.u32 	%p6, %r2, 3;
	@%p6 bra 	$L__BB0_17;
	mov.u64 	%rd12, $str;
$L__BB0_8:
	shl.b32 	%r32, %r47, 1;
	mul.wide.s32 	%rd11, %r32, 4;
	add.s64 	%rd3, %rd1, %rd11;
	setp.gt.s32 	%p7, %r47, 9;
	@%p7 bra 	$L__BB0_10;
	ld.global.f32 	%f3, [%rd3+4];
	ld.global.f32 	%f4, [%rd3];
	cvt.f64.f32 	%fd3, %f4;
	cvt.f64.f32 	%fd4, %f3;
	st.local.u32 	[%rd2], %r47;
	st.local.f64 	[%rd2+8], %fd3;
	st.local.f64 	[%rd2+16], %fd4;
	cvta.global.u64 	%rd13, %rd12;
	{ // callseq 1, 0
	.param .b64 param0;
	st.param.b64 	[param0], %rd13;
	.param .b64 param1;
	st.param.b64 	[param1], %rd5;
	.param .b32 retval0;
	call.uni (retval0), 
	vprintf, 
	(
	param0, 
	param1
	);
	ld.param.b32 	%r33, [retval0];
	} // callseq 1
$L__BB0_10:
	setp.gt.s32 	%p8, %r47, -1020;
	@%p8 bra 	$L__BB0_12;
	add.s32 	%r35, %r47, 1029;
	ld.global.f32 	%f5, [%rd3+8236];
	ld.global.f32 	%f6, [%rd3+8232];
	cvt.f64.f32 	%fd5, %f6;
	cvt.f64.f32 	%fd6, %f5;
	st.local.u32 	[%rd2], %r35;
	st.local.f64 	[%rd2+8], %fd5;
	st.local.f64 	[%rd2+16], %fd6;
	cvta.global.u64 	%rd16, %rd12;
	{ // callseq 2, 0
	.param .b64 param0;
	st.param.b64 	[param0], %rd16;
	.param .b64 param1;
	st.param.b64 	[param1], %rd5;
	.param .b32 retval0;
	call.uni (retval0), 
	vprintf, 
	(
	param0, 
	param1
	);
	ld.param.b32 	%r36, [retval0];
	} // callseq 2
$L__BB0_12:
	setp.gt.s32 	%p9, %r47, -2049;
	@%p9 bra 	$L__BB0_14;
	add.s32 	%r38, %r47, 2058;
	ld.global.f32 	%f7, [%rd3+16468];
	ld.global.f32 	%f8, [%rd3+16464];
	cvt.f64.f32 	%fd7, %f8;
	cvt.f64.f32 	%fd8, %f7;
	st.local.u32 	[%rd2], %r38;
	st.local.f64 	[%rd2+8], %fd7;
	st.local.f64 	[%rd2+16], %fd8;
	cvta.global.u64 	%rd19, %rd12;
	{ // callseq 3, 0
	.param .b64 param0;
	st.param.b64 	[param0], %rd19;
	.param .b64 param1;
	st.param.b64 	[param1], %rd5;
	.param .b32 retval0;
	call.uni (retval0), 
	vprintf, 
	(
	param0, 
	param1
	);
	ld.param.b32 	%r39, [retval0];
	} // callseq 3
$L__BB0_14:
	setp.gt.s32 	%p10, %r47, -3078;
	@%p10 bra 	$L__BB0_16;
	add.s32 	%r41, %r47, 3087;
	ld.global.f32 	%f9, [%rd3+24700];
	ld.global.f32 	%f10, [%rd3+24696];
	cvt.f64.f32 	%fd9, %f10;
	cvt.f64.f32 	%fd10, %f9;
	st.local.u32 	[%rd2], %r41;
	st.local.f64 	[%rd2+8], %fd9;
	st.local.f64 	[%rd2+16], %fd10;
	cvta.global.u64 	%rd22, %rd12;
	{ // callseq 4, 0
	.param .b64 param0;
	st.param.b64 	[param0], %rd22;
	.param .b64 param1;
	st.param.b64 	[param1], %rd5;
	.param .b32 retval0;
	call.uni (retval0), 
	vprintf, 
	(
	param0, 
	param1
	);
	ld.param.b32 	%r42, [retval0];
	} // callseq 4
$L__BB0_16:
	add.s32 	%r47, %r47, 4116;
	setp.lt.s32 	%p11, %r47, %r14;
	@%p11 bra 	$L__BB0_8;
$L__BB0_17:
	ret;

}


// ===== COMPILED SASS (sm_100) =====

	.target	sm_100

	.elftype	@"ET_EXEC"


//--------------------- .note.nv.tkinfo           --------------------------
	.section	.note.nv.tkinfo,"",@"SHT_NOTE"
	.sectionflags	@"SHF_NOTE_NV_TKINFO"
	.tkinfo
        /*0018*/ 	.word	0x00000002
        /*0030*/ 	.string	""
        /*0030*/ 	.string	"ptxas"
        /*0030*/ 	.string	"Cuda compilation tools, release 13.0, V13.0.88"
        /*0030*/ 	.string	"Build cuda_13.0.r13.0/compiler.36424714_0"
        /*0030*/ 	.string	"-arch sm_100 -m 64 "



//--------------------- .note.nv.cuinfo           --------------------------
	.section	.note.nv.cuinfo,"",@"SHT_NOTE"
	.sectionflags	@"SHF_NOTE_NV_CUINFO"
        /*0018*/ 	.short	0x0002
        /*001a*/ 	.short	0x0064
        /*001c*/ 	.short	0x0082
	.zero		2


//--------------------- .nv.info                  --------------------------
	.section	.nv.info,"",@"SHT_CUDA_INFO"
	.align	4


	//----- nvinfo : EIATTR_REGCOUNT
	.align		4
        /*0000*/ 	.byte	0x04, 0x2f
        /*0002*/ 	.short	(.L_3 - .L_2)
	.align		4
.L_2:
        /*0004*/ 	.word	index@(_Z24show_inside_d_array_kickiPf)
        /*0008*/ 	.word	0x0000001a


	//----- nvinfo : EIATTR_FRAME_SIZE
	.align		4
.L_3:
        /*000c*/ 	.byte	0x04, 0x11
        /*000e*/ 	.short	(.L_5 - .L_4)
	.align		4
.L_4:
        /*0010*/ 	.word	index@(_Z24show_inside_d_array_kickiPf)
        /*0014*/ 	.word	0x00000018


	//----- nvinfo : EIATTR_MIN_STACK_SIZE
	.align		4
.L_5:
        /*0018*/ 	.byte	0x04, 0x12
        /*001a*/ 	.short	(.L_7 - .L_6)
	.align		4
.L_6:
        /*001c*/ 	.word	index@(_Z24show_inside_d_array_kickiPf)
        /*0020*/ 	.word	0x00000018
.L_7:


//--------------------- .nv.compat                --------------------------
	.section	.nv.compat,"",@"SHT_CUDA_COMPAT_INFO"
	.align	4
        /*0000*/ 	.byte	0x02, 0x09, 0x00, 0x00, 0x02, 0x02, 0x01, 0x00, 0x02, 0x05, 0x05, 0x00, 0x03, 0x07, 0x01, 0x01
        /*0010*/ 	.byte	0x02, 0x03, 0x00, 0x00, 0x02, 0x06, 0x01, 0x00, 0x04, 0x0b, 0x08, 0x00, 0x09, 0x00, 0x00, 0x00
        /*0020*/ 	.byte	0x00, 0x00, 0x00, 0x00


//--------------------- .nv.info._Z24show_inside_d_array_kickiPf --------------------------
	.section	.nv.info._Z24show_inside_d_array_kickiPf,"",@"SHT_CUDA_INFO"
	.sectionflags	@""
	.align	4


	//----- nvinfo : EIATTR_CUDA_API_VERSION
	.align		4
        /*0000*/ 	.byte	0x04, 0x37
        /*0002*/ 	.short	(.L_9 - .L_8)
.L_8:
        /*0004*/ 	.word	0x00000082


	//----- nvinfo : EIATTR_KPARAM_INFO
	.align		4
.L_9:
        /*0008*/ 	.byte	0x04, 0x17
        /*000a*/ 	.short	(.L_11 - .L_10)
.L_10:
        /*000c*/ 	.word	0x00000000
        /*0010*/ 	.short	0x0001
        /*0012*/ 	.short	0x0008
        /*0014*/ 	.byte	0x00, 0xf5, 0x21, 0x00


	//----- nvinfo : EIATTR_KPARAM_INFO
	.align		4
.L_11:
        /*0018*/ 	.byte	0x04, 0x17
        /*001a*/ 	.short	(.L_13 - .L_12)
.L_12:
        /*001c*/ 	.word	0x00000000
        /*0020*/ 	.short	0x0000
        /*0022*/ 	.short	0x0000
        /*0024*/ 	.byte	0x00, 0xf0, 0x11, 0x00


	//----- nvinfo : EIATTR_SPARSE_MMA_MASK
	.align		4
.L_13:
        /*0028*/ 	.byte	0x03, 0x50
        /*002a*/ 	.short	0x0000


	//----- nvinfo : EIATTR_MAXREG_COUNT
	.align		4
        /*002c*/ 	.byte	0x03, 0x1b
        /*002e*/ 	.short	0x00ff


	//----- nvinfo : EIATTR_EXTERNS
	.align		4
        /*0030*/ 	.byte	0x04, 0x0f
        /*0032*/ 	.short	(.L_15 - .L_14)


	//   ....[0]....
	.align		4
.L_14:
        /*0034*/ 	.word	index@(vprintf)


	//----- nvinfo : EIATTR_MERCURY_ISA_VERSION
	.align		4
.L_15:
        /*0038*/ 	.byte	0x03, 0x5f
        /*003a*/ 	.short	0x0101


	//----- nvinfo : EIATTR_VRC_CTA_INIT_COUNT
	.align		4
        /*003c*/ 	.byte	0x02, 0x4a
	.zero		1
	.zero		1


	//----- nvinfo : EIATTR_SYSCALL_OFFSETS
	.align		4
        /*0040*/ 	.byte	0x04, 0x46
        /*0042*/ 	.short	(.L_17 - .L_16)


	//   ....[0]....
.L_16:
        /*0044*/ 	.word	0x00000380


	//   ....[1]....
        /*0048*/ 	.word	0x00000560


	//   ....[2]....
        /*004c*/ 	.word	0x000006b0


	//   ....[3]....
        /*0050*/ 	.word	0x00000800


	//   ....[4]....
        /*0054*/ 	.word	0x00000950


	//----- nvinfo : EIATTR_EXIT_INSTR_OFFSETS
	.align		4
.L_17:
        /*0058*/ 	.byte	0x04, 0x1c
        /*005a*/ 	.short	(.L_19 - .L_18)


	//   ....[0]....
.L_18:
        /*005c*/ 	.word	0x000000c0


	//   ....[1]....
        /*0060*/ 	.word	0x00000400


	//   ....[2]....
        /*0064*/ 	.word	0x000009a0


	//----- nvinfo : EIATTR_CRS_STACK_SIZE
	.align		4
.L_19:
        /*0068*/ 	.byte	0x04, 0x1e
        /*006a*/ 	.short	(.L_21 - .L_20)
.L_20:
        /*006c*/ 	.word	0x00000000


	//----- nvinfo : EIATTR_CBANK_PARAM_SIZE
	.align		4
.L_21:
        /*0070*/ 	.byte	0x03, 0x19
        /*0072*/ 	.short	0x0010


	//----- nvinfo : EIATTR_PARAM_CBANK
	.align		4
        /*0074*/ 	.byte	0x04, 0x0a
        /*0076*/ 	.short	(.L_23 - .L_22)
	.align		4
.L_22:
        /*0078*/ 	.word	index@(.nv.constant0._Z24show_inside_d_array_kickiPf)
        /*007c*/ 	.short	0x0380
        /*007e*/ 	.short	0x0010


	//----- nvinfo : EIATTR_SW_WAR
	.align		4
.L_23:
        /*0080*/ 	.byte	0x04, 0x36
        /*0082*/ 	.short	(.L_25 - .L_24)
.L_24:
        /*0084*/ 	.word	0x00000008
.L_25:


//--------------------- .nv.callgraph             --------------------------
	.section	.nv.callgraph,"",@"SHT_CUDA_CALLGRAPH"
	.align	4
	.sectionentsize	8
	.align		4
        /*0000*/ 	.word	0x00000000
	.align		4
        /*0004*/ 	.word	0xffffffff
	.align		4
        /*0008*/ 	.word	index@(_Z24show_inside_d_array_kickiPf)
	.align		4
        /*000c*/ 	.word	index@(vprintf)
	.align		4
        /*0010*/ 	.word	0x00000000
	.align		4
        /*0014*/ 	.word	0xfffffffe
	.align		4
        /*0018*/ 	.word	0x00000000
	.align		4
        /*001c*/ 	.word	0xfffffffd
	.align		4
        /*0020*/ 	.word	0x00000000
	.align		4
        /*0024*/ 	.word	0xfffffffc


//--------------------- .nv.constant4             --------------------------
	.section	.nv.constant4,"a",@progbits
	.align	8
	.align		8
.nv.constant4:
        /*0000*/ 	.dword	vprintf
	.align		8
        /*0008*/ 	.dword	$str


//--------------------- .nv.constant3             --------------------------
	.section	.nv.constant3,"a",@progbits
	.align	4
.nv.constant3:
	.type		d_Np,@object
	.size		d_Np,(.L_0 - d_Np)
d_Np:
	.zero		4
.L_0:


//--------------------- .text._Z24show_inside_d_array_kickiPf --------------------------
	.section	.text._Z24show_inside_d_array_kickiPf,"ax",@progbits
	.align	128
        .global         _Z24show_inside_d_array_kickiPf
        .type           _Z24show_inside_d_array_kickiPf,@function
        .size           _Z24show_inside_d_array_kickiPf,(.L_x_15 - _Z24show_inside_d_array_kickiPf)
        .other          _Z24show_inside_d_array_kickiPf,@"STO_CUDA_ENTRY STV_DEFAULT"
_Z24show_inside_d_array_kickiPf:
.text._Z24show_inside_d_array_kickiPf:
[----:B------:R-:W0:Y:S01]  /*0000*/  LDC R1, c[0x0][0x37c] ;  /* 0x0000df00ff017b82 */ /* 0x000e220000000800 */
[----:B------:R-:W1:Y:S01]  /*0010*/  S2R R2, SR_TID.X ;  /* 0x0000000000027919 */ /* 0x000e620000002100 */
[----:B------:R-:W2:Y:S06]  /*0020*/  LDCU UR5, c[0x0][0x2fc] ;  /* 0x00005f80ff0577ac */ /* 0x000eac0008000800 */
[----:B------:R-:W1:Y:S01]  /*0030*/  S2UR UR6, SR_CTAID.X ;  /* 0x00000000000679c3 */ /* 0x000e620000002500 */
[----:B0-----:R-:W-:Y:S01]  /*0040*/  VIADD R1, R1, 0xffffffe8 ;  /* 0xffffffe801017836 */ /* 0x001fe20000000000 */
[----:B------:R-:W0:Y:S06]  /*0050*/  LDCU UR4, c[0x0][0x2f8] ;  /* 0x00005f00ff0477ac */ /* 0x000e2c0008000800 */
[----:B------:R-:W1:Y:S08]  /*0060*/  LDC R3, c[0x0][0x360] ;  /* 0x0000d800ff037b82 */ /* 0x000e700000000800 */
[----:B------:R-:W3:Y:S01]  /*0070*/  LDC R5, c[0x0][0x380] ;  /* 0x0000e000ff057b82 */ /* 0x000ee20000000800 */
[----:B0-----:R-:W-:-:S05]  /*0080*/  IADD3 R19, P1, PT, R1, UR4, RZ ;  /* 0x0000000401137c10 */ /* 0x001fca000ff3e0ff */
[----:B--2---:R-:W-:Y:S02]  /*0090*/  IMAD.X R18, RZ, RZ, UR5, P1 ;  /* 0x00000005ff127e24 */ /* 0x004fe400088e06ff */
[----:B-1----:R-:W-:-:S05]  /*00a0*/  IMAD R2, R3, UR6, R2 ;  /* 0x0000000603027c24 */ /* 0x002fca000f8e0202 */
[----:B---3--:R-:W-:-:S13]  /*00b0*/  ISETP.GE.AND P0, PT, R2, R5, PT ;  /* 0x000000050200720c */ /* 0x008fda0003f06270 */
[----:B------:R-:W-:Y:S05]  /*00c0*/  @P0 EXIT ;  /* 0x000000000000094d */ /* 0x000fea0003800000 */
[----:B------:R-:W-:Y:S01]  /*00d0*/  VIADDMNMX R3, R2, 0x405, R5, !PT ;  /* 0x0000040502037846 */ /* 0x000fe20007800105 */
[----:B------:R-:W0:Y:S01]  /*00e0*/  LDCU.64 UR36, c[0x0][0x358] ;  /* 0x00006b00ff2477ac */ /* 0x000e220008000a00 */
[----:B------:R-:W-:Y:S03]  /*00f0*/  BSSY.RECONVERGENT B7, `(.L_x_0) ;  /* 0x000002f000077945 */ /* 0x000fe60003800200 */
[----:B------:R-:W-:Y:S01]  /*0100*/  IMAD.IADD R3, R3, 0x1, -R2 ;  /* 0x0000000103037824 */ /* 0x000fe200078e0a02 */
[----:B------:R-:W1:Y:S03]  /*0110*/  LDCU UR38, c[0x0][0x380] ;  /* 0x00007000ff2677ac */ /* 0x000e660008000800 */
[C---:B------:R-:W-:Y:S01]  /*0120*/  VIADD R0, R3.reuse, 0xfffffbfb ;  /* 0xfffffbfb03007836 */ /* 0x040fe20000000000 */
[----:B------:R-:W-:-:S04]  /*0130*/  IADD3 R3, PT, PT, R3, -0x406, RZ ;  /* 0xfffffbfa03037810 */ /* 0x000fc80007ffe0ff */
[----:B------:R-:W-:-:S13]  /*0140*/  ISETP.NE.AND P0, PT, R0, RZ, PT ;  /* 0x000000ff0000720c */ /* 0x000fda0003f05270 */
[----:B------:R-:W-:-:S04]  /*0150*/  @!P0 IMAD.MOV R3, RZ, RZ, R0 ;  /* 0x000000ffff038224 */ /* 0x000fc800078e0200 */
[----:B------:R-:W-:-:S05]  /*0160*/  IMAD.HI.U32 R3, R3, -0x13e71f1, RZ ;  /* 0xfec18e0f03037827 */ /* 0x000fca00078e00ff */
[----:B------:R-:W-:Y:S02]  /*0170*/  SHF.R.U32.HI R0, RZ, 0xa, R3 ;  /* 0x0000000aff007819 */ /* 0x000fe40000011603 */
[----:B------:R-:W-:-:S03]  /*0180*/  LEA.HI R16, R3, 0x1, RZ, 0x16 ;  /* 0x0000000103107811 */ /* 0x000fc600078fb0ff */
[----:B------:R-:W-:-:S05]  /*0190*/  @!P0 IMAD.MOV R16, RZ, RZ, R0 ;  /* 0x000000ffff108224 */ /* 0x000fca00078e0200 */
[----:B------:R-:W-:-:S04]  /*01a0*/  LOP3.LUT R0, R16, 0x3, RZ, 0xc0, !PT ;  /* 0x0000000310007812 */ /* 0x000fc800078ec0ff */
[----:B------:R-:W-:-:S13]  /*01b0*/  ISETP.NE.AND P0, PT, R0, 0x3, PT ;  /* 0x000000030000780c */ /* 0x000fda0003f05270 */
[----:B01----:R-:W-:Y:S05]  /*01c0*/  @!P0 BRA `(.L_x_1) ;  /* 0x0000000000848947 */ /* 0x003fea0003800000 */
[----:B------:R-:W-:Y:S02]  /*01d0*/  VIADD R0, R16, 0x1 ;  /* 0x0000000110007836 */ /* 0x000fe40000000000 */
[----:B------:R-:W-:-:S03]  /*01e0*/  IMAD.SHL.U32 R17, R2, 0x2, RZ ;  /* 0x0000000202117824 */ /* 0x000fc600078e00ff */
[----:B------:R-:W-:-:S04]  /*01f0*/  LOP3.LUT R0, R0, 0x3, RZ, 0xc0, !PT ;  /* 0x0000000300007812 */ /* 0x000fc800078ec0ff */
[----:B------:R-:W-:-:S07]  /*0200*/  IADD3 R22, PT, PT, -R0, RZ, RZ ;  /* 0x000000ff00167210 */ /* 0x000fce0007ffe1ff */
.L_x_4:
[----:B------:R-:W-:Y:S01]  /*0210*/  ISETP.GT.AND P0, PT, R2, 0x9, PT ;  /* 0x000000090200780c */ /* 0x000fe20003f04270 */
[----:B------:R-:W-:Y:S01]  /*0220*/  VIADD R22, R22, 0x1 ;  /* 0x0000000116167836 */ /* 0x000fe20000000000 */
[----:B------:R-:W-:Y:S04]  /*0230*/  BSSY.RECONVERGENT B6, `(.L_x_2) ;  /* 0x0000016000067945 */ /* 0x000fe80003800200 */
[----:B------:R-:W-:-:S04]  /*0240*/  ISETP.NE.AND P1, PT, R22, RZ, PT ;  /* 0x000000ff1600720c */ /* 0x000fc80003f25270 */
[----:B------:R-:W-:-:S03]  /*0250*/  P2R R23, PR, RZ, 0x2 ;  /* 0x00000002ff177803 */ /* 0x000fc60000000000 */
[----:B------:R-:W-:Y:S06]  /*0260*/  @P0 BRA `(.L_x_3) ;  /* 0x0000000000480947 */ /* 0x000fec0003800000 */
[----:B------:R-:W0:Y:S01]  /*0270*/  LDC.64 R6, c[0x0][0x388] ;  /* 0x0000e200ff067b82 */ /* 0x000e220000000a00 */
[----:B------:R-:W-:Y:S01]  /*0280*/  MOV R8, 0x0 ;  /* 0x0000000000087802 */ /* 0x000fe20000000f00 */
[----:B------:R-:W1:Y:S01]  /*0290*/  LDCU.64 UR4, c[0x4][0x8] ;  /* 0x01000100ff0477ac */ /* 0x000e620008000a00 */
[----:B0-----:R-:W-:-:S05]  /*02a0*/  IMAD.WIDE R6, R17, 0x4, R6 ;  /* 0x0000000411067825 */ /* 0x001fca00078e0206 */
[----:B------:R-:W2:Y:S04]  /*02b0*/  LDG.E R0, desc[UR36][R6.64+0x4] ;  /* 0x0000042406007981 */ /* 0x000ea8000c1e1900 */
[----:B------:R0:W3:Y:S01]  /*02c0*/  LDG.E R3, desc[UR36][R6.64] ;  /* 0x0000002406037981 */ /* 0x0000e2000c1e1900 */
[----:B------:R-:W4:Y:S01]  /*02d0*/  LDC.64 R8, c[0x4][R8] ;  /* 0x0100000008087b82 */ /* 0x000f220000000a00 */
[----:B-1----:R-:W-:Y:S02]  /*02e0*/  IMAD.U32 R4, RZ, RZ, UR4 ;  /* 0x00000004ff047e24 */ /* 0x002fe4000f8e00ff */
[----:B------:R1:W-:Y:S01]  /*02f0*/  STL [R1], R2 ;  /* 0x0000000201007387 */ /* 0x0003e20000100800 */
[----:B------:R-:W-:Y:S02]  /*0300*/  IMAD.U32 R5, RZ, RZ, UR5 ;  /* 0x00000005ff057e24 */ /* 0x000fe4000f8e00ff */
[----:B0-----:R-:W-:Y:S01]  /*0310*/  IMAD.MOV.U32 R6, RZ, RZ, R19 ;  /* 0x000000ffff067224 */ /* 0x001fe200078e0013 */
[----:B------:R-:W-:Y:S01]  /*0320*/  MOV R7, R18 ;  /* 0x0000001200077202 */ /* 0x000fe20000000f00 */
[----:B--2---:R-:W0:Y:S08]  /*0330*/  F2F.F64.F32 R12, R0 ;  /* 0x00000000000c7310 */ /* 0x004e300000201800 */
[----:B---3--:R-:W2:Y:S01]  /*0340*/  F2F.F64.F32 R10, R3 ;  /* 0x00000003000a7310 */ /* 0x008ea20000201800 */
[----:B0-----:R1:W-:Y:S04]  /*0350*/  STL.64 [R1+0x10], R12 ;  /* 0x0000100c01007387 */ /* 0x0013e80000100a00 */
[----:B--2-4-:R1:W-:Y:S02]  /*0360*/  STL.64 [R1+0x8], R10 ;  /* 0x0000080a01007387 */ /* 0x0143e40000100a00 */
[----:B------:R-:W-:-:S07]  /*0370*/  LEPC R20, `(.L_x_3) ;  /* 0x000000001014794e */ /* 0x000fce0000000000 */
[----:B-1----:R-:W-:Y:S05]  /*0380*/  CALL.ABS.NOINC R8 ;  /* 0x0000000008007343 */ /* 0x002fea0003c00000 */
.L_x_3:
[----:B------:R-:W-:Y:S05]  /*0390*/  BSYNC.RECONVERGENT B6 ;  /* 0x0000000000067941 */ /* 0x000fea0003800200 */
.L_x_2:
[----:B------:R-:W-:Y:S01]  /*03a0*/  ISETP.NE.AND P6, PT, R23, RZ, PT ;  /* 0x000000ff1700720c */ /* 0x000fe20003fc5270 */
[----:B------:R-:W-:Y:S02]  /*03b0*/  VIADD R2, R2, 0x405 ;  /* 0x0000040502027836 */ /* 0x000fe40000000000 */
[----:B------:R-:W-:-:S10]  /*03c0*/  VIADD R17, R17, 0x80a ;  /* 0x0000080a11117836 */ /* 0x000fd40000000000 */
[----:B------:R-:W-:Y:S05]  /*03d0*/  @P6 BRA `(.L_x_4) ;  /* 0xfffffffc008c6947 */ /* 0x000fea000383ffff */
.L_x_1:
[----:B------:R-:W-:Y:S05]  /*03e0*/  BSYNC.RECONVERGENT B7 ;  /* 0x0000000000077941 */ /* 0x000fea0003800200 */
.L_x_0:
[----:B------:R-:W-:-:S13]  /*03f0*/  ISETP.GE.U32.AND P0, PT, R16, 0x3, PT ;  /* 0x000000031000780c */ /* 0x000fda0003f06070 */
[----:B------:R-:W-:Y:S05]  /*0400*/  @!P0 EXIT ;  /* 0x000000000000894d */ /* 0x000fea0003800000 */
.L_x_13:
[----:B------:R-:W0:Y:S01]  /*0410*/  LDC.64 R16, c[0x0][0x388] ;  /* 0x0000e200ff107b82 */ /* 0x000e220000000a00 */
[C---:B------:R-:W-:Y:S01]  /*0420*/  ISETP.GT.AND P0, PT, R2.reuse, 0x9, PT ;  /* 0x000000090200780c */ /* 0x040fe20003f04270 */
[----:B------:R-:W-:Y:S01]  /*0430*/  IMAD.SHL.U32 R3, R2, 0x2, RZ ;  /* 0x0000000202037824 */ /* 0x000fe200078e00ff */
[----:B------:R-:W-:Y:S03]  /*0440*/  BSSY.RECONVERGENT B6, `(.L_x_5) ;  /* 0x0000013000067945 */ /* 0x000fe60003800200 */
[----:B0-----:R-:W-:-:S08]  /*0450*/  IMAD.WIDE R16, R3, 0x4, R16 ;  /* 0x0000000403107825 */ /* 0x001fd000078e0210 */
[----:B------:R-:W-:Y:S05]  /*0460*/  @P0 BRA `(.L_x_6) ;  /* 0x0000000000400947 */ /* 0x000fea0003800000 */
[----:B------:R-:W2:Y:S04]  /*0470*/  LDG.E R3, desc[UR36][R16.64] ;  /* 0x0000002410037981 */ /* 0x000ea8000c1e1900 */
[----:B------:R-:W3:Y:S01]  /*0480*/  LDG.E R0, desc[UR36][R16.64+0x4] ;  /* 0x0000042410007981 */ /* 0x000ee2000c1e1900 */
[----:B------:R-:W-:Y:S01]  /*0490*/  MOV R12, 0x0 ;  /* 0x00000000000c7802 */ /* 0x000fe20000000f00 */
[----:B------:R-:W0:Y:S01]  /*04a0*/  LDCU.64 UR4, c[0x4][0x8] ;  /* 0x01000100ff0477ac */ /* 0x000e220008000a00 */
[----:B------:R-:W-:Y:S01]  /*04b0*/  IMAD.MOV.U32 R6, RZ, RZ, R19 ;  /* 0x000000ffff067224 */ /* 0x000fe200078e0013 */
[----:B------:R1:W-:Y:S01]  /*04c0*/  STL [R1], R2 ;  /* 0x0000000201007387 */ /* 0x0003e20000100800 */
[----:B------:R-:W-:Y:S02]  /*04d0*/  IMAD.MOV.U32 R7, RZ, RZ, R18 ;  /* 0x000000ffff077224 */ /* 0x000fe400078e0012 */
[----:B------:R-:W4:Y:S01]  /*04e0*/  LDC.64 R12, c[0x4][R12] ;  /* 0x010000000c0c7b82 */ /* 0x000f220000000a00 */
[----:B0-----:R-:W-:Y:S01]  /*04f0*/  IMAD.U32 R4, RZ, RZ, UR4 ;  /* 0x00000004ff047e24 */ /* 0x001fe2000f8e00ff */
[----:B------:R-:W-:Y:S01]  /*0500*/  MOV R5, UR5 ;  /* 0x0000000500057c02 */ /* 0x000fe20008000f00 */
[----:B--2---:R-:W0:Y:S08]  /*0510*/  F2F.F64.F32 R8, R3 ;  /* 0x0000000300087310 */ /* 0x004e300000201800 */
[----:B---3--:R-:W2:Y:S01]  /*0520*/  F2F.F64.F32 R10, R0 ;  /* 0x00000000000a7310 */ /* 0x008ea20000201800 */
[----:B0-----:R1:W-:Y:S04]  /*0530*/  STL.64 [R1+0x8], R8 ;  /* 0x0000080801007387 */ /* 0x0013e80000100a00 */
[----:B--2-4-:R1:W-:Y:S02]  /*0540*/  STL.64 [R1+0x10], R10 ;  /* 0x0000100a01007387 */ /* 0x0143e40000100a00 */
[----:B------:R-:W-:-:S07]  /*0550*/  LEPC R20, `(.L_x_6) ;  /* 0x000000001014794e */ /* 0x000fce0000000000 */
[----:B-1----:R-:W-:Y:S05]  /*0560*/  CALL.ABS.NOINC R12 ;  /* 0x000000000c007343 */ /* 0x002fea0003c00000 */
.L_x_6:
[----:B------:R-:W-:Y:S05]  /*0570*/  BSYNC.RECONVERGENT B6 ;  /* 0x0000000000067941 */ /* 0x000fea0003800200 */
.L_x_5:
[----:B------:R-:W-:Y:S01]  /*0580*/  ISETP.GT.AND P0, PT, R2, -0x3fc, PT ;  /* 0xfffffc040200780c */ /* 0x000fe20003f04270 */
[----:B------:R-:W-:-:S12]  /*0590*/  BSSY.RECONVERGENT B6, `(.L_x_7) ;  /* 0x0000013000067945 */ /* 0x000fd80003800200 */
[----:B------:R-:W-:Y:S05]  /*05a0*/  @P0 BRA `(.L_x_8) ;  /* 0x0000000000440947 */ /* 0x000fea0003800000 */
[----:B------:R-:W2:Y:S04]  /*05b0*/  LDG.E R6, desc[UR36][R16.64+0x2028] ;  /* 0x0020282410067981 */ /* 0x000ea8000c1e1900 */
[----:B------:R-:W3:Y:S01]  /*05c0*/  LDG.E R3, desc[UR36][R16.64+0x202c] ;  /* 0x00202c2410037981 */ /* 0x000ee2000c1e1900 */
[----:B------:R-:W-:Y:S01]  /*05d0*/  MOV R12, 0x0 ;  /* 0x00000000000c7802 */ /* 0x000fe20000000f00 */
[----:B------:R-:W-:Y:S01]  /*05e0*/  VIADD R0, R2, 0x405 ;  /* 0x0000040502007836 */ /* 0x000fe20000000000 */
[----:B------:R-:W0:Y:S01]  /*05f0*/  LDCU.64 UR4, c[0x4][0x8] ;  /* 0x01000100ff0477ac */ /* 0x000e220008000a00 */
[----:B------:R-:W-:-:S03]  /*0600*/  IMAD.MOV.U32 R7, RZ, RZ, R18 ;  /* 0x000000ffff077224 */ /* 0x000fc600078e0012 */
[----:B------:R1:W-:Y:S01]  /*0610*/  STL [R1], R0 ;  /* 0x0000000001007387 */ /* 0x0003e20000100800 */
[----:B------:R-:W4:Y:S01]  /*0620*/  LDC.64 R12, c[0x4][R12] ;  /* 0x010000000c0c7b82 */ /* 0x000f220000000a00 */
[----:B0-----:R-:W-:Y:S01]  /*0630*/  MOV R4, UR4 ;  /* 0x0000000400047c02 */ /* 0x001fe20008000f00 */
[----:B------:R-:W-:Y:S01]  /*0640*/  IMAD.U32 R5, RZ, RZ, UR5 ;  /* 0x00000005ff057e24 */ /* 0x000fe2000f8e00ff */
[----:B--2---:R0:W2:Y:S08]  /*0650*/  F2F.F64.F32 R8, R6 ;  /* 0x0000000600087310 */ /* 0x0040b00000201800 */
[----:B---3--:R-:W3:Y:S01]  /*0660*/  F2F.F64.F32 R10, R3 ;  /* 0x00000003000a7310 */ /* 0x008ee20000201800 */
[----:B0-----:R-:W-:Y:S01]  /*0670*/  IMAD.MOV.U32 R6, RZ, RZ, R19 ;  /* 0x000000ffff067224 */ /* 0x001fe200078e0013 */
[----:B--2---:R1:W-:Y:S04]  /*0680*/  STL.64 [R1+0x8], R8 ;  /* 0x0000080801007387 */ /* 0x0043e80000100a00 */
[----:B---34-:R1:W-:Y:S02]  /*0690*/  STL.64 [R1+0x10], R10 ;  /* 0x0000100a01007387 */ /* 0x0183e40000100a00 */
[----:B------:R-:W-:-:S07]  /*06a0*/  LEPC R20, `(.L_x_8) ;  /* 0x000000001014794e */ /* 0x000fce0000000000 */
[----:B-1----:R-:W-:Y:S05]  /*06b0*/  CALL.ABS.NOINC R12 ;  /* 0x000000000c007343 */ /* 0x002fea0003c00000 */
.L_x_8:
[----:B------:R-:W-:Y:S05]  /*06c0*/  BSYNC.RECONVERGENT B6 ;  /* 0x0000000000067941 */ /* 0x000fea0003800200 */
.L_x_7:
[----:B------:R-:W-:Y:S01]  /*06d0*/  ISETP.GT.AND P0, PT, R2, -0x801, PT ;  /* 0xfffff7ff0200780c */ /* 0x000fe20003f04270 */
[----:B------:R-:W-:-:S12]  /*06e0*/  BSSY.RECONVERGENT B6, `(.L_x_9) ;  /* 0x0000013000067945 */ /* 0x000fd80003800200 */
[----:B------:R-:W-:Y:S05]  /*06f0*/  @P0 BRA `(.L_x_10) ;  /* 0x0000000000440947 */ /* 0x000fea0003800000 */
[----:B------:R-:W2:Y:S04]  /*0700*/  LDG.E R6, desc[UR36][R16.64+0x4050] ;  /* 0x0040502410067981 */ /* 0x000ea8000c1e1900 */
[----:B------:R-:W3:Y:S01]  /*0710*/  LDG.E R3, desc[UR36][R16.64+0x4054] ;  /* 0x0040542410037981 */ /* 0x000ee2000c1e1900 */
[----:B------:R-:W-:Y:S01]  /*0720*/  MOV R12, 0x0 ;  /* 0x00000000000c7802 */ /* 0x000fe20000000f00 */
[----:B------:R-:W0:Y:S01]  /*0730*/  LDCU.64 UR4, c[0x4][0x8] ;  /* 0x01000100ff0477ac */ /* 0x000e220008000a00 */
[----:B------:R-:W-:Y:S02]  /*0740*/  IADD3 R0, PT, PT, R2, 0x80a, RZ ;  /* 0x0000080a02007810 */ /* 0x000fe40007ffe0ff */
[----:B------:R-:W-:Y:S02]  /*0750*/  MOV R7, R18 ;  /* 0x0000001200077202 */ /* 0x000fe40000000f00 */
[----:B------:R-:W1:Y:S01]  /*0760*/  LDC.64 R12, c[0x4][R12] ;  /* 0x010000000c0c7b82 */ /* 0x000e620000000a00 */
[----:B------:R4:W-:Y:S01]  /*0770*/  STL [R1], R0 ;  /* 0x0000000001007387 */ /* 0x0009e20000100800 */
[----:B0-----:R-:W-:-:S02]  /*0780*/  IMAD.U32 R4, RZ, RZ, UR4 ;  /* 0x00000004ff047e24 */ /* 0x001fc4000f8e00ff */
[----:B------:R-:W-:Y:S01]  /*0790*/  IMAD.U32 R5, RZ, RZ, UR5 ;  /* 0x00000005ff057e24 */ /* 0x000fe2000f8e00ff */
[----:B--2---:R0:W2:Y:S08]  /*07a0*/  F2F.F64.F32 R8, R6 ;  /* 0x0000000600087310 */ /* 0x0040b00000201800 */
[----:B---3--:R-:W3:Y:S01]  /*07b0*/  F2F.F64.F32 R10, R3 ;  /* 0x00000003000a7310 */ /* 0x008ee20000201800 */
[----:B0-----:R-:W-:Y:S01]  /*07c0*/  IMAD.MOV.U32 R6, RZ, RZ, R19 ;  /* 0x000000ffff067224 */ /* 0x001fe200078e0013 */
[----:B--2---:R4:W-:Y:S04]  /*07d0*/  STL.64 [R1+0x8], R8 ;  /* 0x0000080801007387 */ /* 0x0049e80000100a00 */
[----:B-1-3--:R4:W-:Y:S02]  /*07e0*/  STL.64 [R1+0x10], R10 ;  /* 0x0000100a01007387 */ /* 0x00a9e40000100a00 */
[----:B------:R-:W-:-:S07]  /*07f0*/  LEPC R20, `(.L_x_10) ;  /* 0x000000001014794e */ /* 0x000fce0000000000 */
[----:B----4-:R-:W-:Y:S05]  /*0800*/  CALL.ABS.NOINC R12 ;  /* 0x000000000c007343 */ /* 0x010fea0003c00000 */
.L_x_10:
[----:B------:R-:W-:Y:S05]  /*0810*/  BSYNC.RECONVERGENT B6 ;  /* 0x0000000000067941 */ /* 0x000fea0003800200 */
.L_x_9:
        /* <DEDUP_REMOVED lines=8> */
[----:B------:R-:W-:-:S03]  /*08a0*/  MOV R6, R19 ;  /* 0x0000001300067202 */ /* 0x000fc60000000f00 */
[----:B------:R1:W-:Y:S01]  /*08b0*/  STL [R1], R0 ;  /* 0x0000000001007387 */ /* 0x0003e20000100800 */
[----:B------:R-:W4:Y:S01]  /*08c0*/  LDC.64 R12, c[0x4][R12] ;  /* 0x010000000c0c7b82 */ /* 0x000f220000000a00 */
[----:B0-----:R-:W-:Y:S02]  /*08d0*/  IMAD.U32 R4, RZ, RZ, UR4 ;  /* 0x00000004ff047e24 */ /* 0x001fe4000f8e00ff */
[----:B------:R-:W-:Y:S01]  /*08e0*/  IMAD.U32 R5, RZ, RZ, UR5 ;  /* 0x00000005ff057e24 */ /* 0x000fe2000f8e00ff */
[----:B--2---:R-:W0:Y:S08]  /*08f0*/  F2F.F64.F32 R10, R3 ;  /* 0x00000003000a7310 */ /* 0x004e300000201800 */
[----:B---3--:R2:W3:Y:S01]  /*0900*/  F2F.F64.F32 R8, R7 ;  /* 0x0000000700087310 */ /* 0x0084e20000201800 */
[----:B0-----:R1:W-:Y:S01]  /*0910*/  STL.64 [R1+0x10], R10 ;  /* 0x0000100a01007387 */ /* 0x0013e20000100a00 */
[----:B--2---:R-:W-:-:S03]  /*0920*/  IMAD.MOV.U32 R7, RZ, RZ, R18 ;  /* 0x000000ffff077224 */ /* 0x004fc600078e0012 */
[----:B---34-:R1:W-:Y:S04]  /*0930*/  STL.64 [R1+0x8], R8 ;  /* 0x0000080801007387 */ /* 0x0183e80000100a00 */
[----:B------:R-:W-:-:S07]  /*0940*/  LEPC R20, `(.L_x_12) ;  /* 0x000000001014794e */ /* 0x000fce0000000000 */
[----:B-1----:R-:W-:Y:S05]  /*0950*/  CALL.ABS.NOINC R12 ;  /* 0x000000000c007343 */ /* 0x002fea0003c00000 */
.L_x_12:
[----:B------:R-:W-:Y:S05]  /*0960*/  BSYNC.RECONVERGENT B6 ;  /* 0x0000000000067941 */ /* 0x000fea0003800200 */
.L_x_11:
[----:B------:R-:W-:-:S05]  /*0970*/  VIADD R2, R2, 0x1014 ;  /* 0x0000101402027836 */ /* 0x000fca0000000000 */
[----:B------:R-:W-:-:S13]  /*0980*/  ISETP.GE.AND P0, PT, R2, UR38, PT ;  /* 0x0000002602007c0c */ /* 0x000fda000bf06270 */
[----:B------:R-:W-:Y:S05]  /*0990*/  @!P0 BRA `(.L_x_13) ;  /* 0xfffffff8009c8947 */ /* 0x000fea000383ffff */
[----:B------:R-:W-:Y:S05]  /*09a0*/  EXIT ;  /* 0x000000000000794d */ /* 0x000fea0003800000 */
.L_x_14:
[----:B------:R-:W-:-:S00]  /*09b0*/  BRA `(.L_x_14) ;  /* 0xfffffffc00fc7947 */ /* 0x000fc0000383ffff */
[----:B------:R-:W-:-:S00]  /*09c0*/  NOP ;  /* 0x0000000000007918 */ /* 0x000fc00000000000 */
        /* <DEDUP_REMOVED lines=11> */
.L_x_15:


//--------------------- .nv.global.init           --------------------------
	.section	.nv.global.init,"aw",@progbits
.nv.global.init:
	.type		$str,@object
	.size		$str,(.L_1 - $str)
$str:
        /*0000*/ 	.byte	0x25, 0x64, 0x3a, 0x25, 0x66, 0x2c, 0x25, 0x66, 0x0a, 0x00
.L_1:


//--------------------- .nv.shared.reserved.0     --------------------------
	.section	.nv.shared.reserved.0,"aw",@nobits
	.weak		__nv_reservedSMEM_offset_0_alias
	.size		__nv_reservedSMEM_offset_0_alias, 0, 64
	.other		__nv_reservedSMEM_offset_0_alias,@"STO_CUDA_RESERVED_SHARED STV_DEFAULT"
__nv_reservedSMEM_offset_0_alias:
	.zero		0
	.zero		64


//--------------------- .nv.constant0._Z24show_inside_d_array_kickiPf --------------------------
	.section	.nv.constant0._Z24show_inside_d_array_kickiPf,"a",@progbits
	.sectionflags	@""
	.align	4
.nv.constant0._Z24show_inside_d_array_kickiPf:
	.zero		912


//--------------------- SYMBOLS --------------------------

	.type		.nv.reservedSmem.offset0,@object
	.size		.nv.reservedSmem.offset0,0x4
	.type		vprintf,@function
